//
// Generated by NVIDIA NVVM Compiler
//
// Compiler Build ID: CL-36424714
// Cuda compilation tools, release 13.0, V13.0.88
// Based on NVVM 20.0.0
//

.version 9.0
.target sm_100
.address_size 64

	// .globl	_Z2cgPfPiS_S_i
// _ZZ2cgPfPiS_S_iE1r has been demoted
// _ZZ2cgPfPiS_S_iE9r_squared has been demoted
// _ZZ2cgPfPiS_S_iE5p_sum has been demoted

.visible .entry _Z2cgPfPiS_S_i(
	.param .u64 .ptr .align 1 _Z2cgPfPiS_S_i_param_0,
	.param .u64 .ptr .align 1 _Z2cgPfPiS_S_i_param_1,
	.param .u64 .ptr .align 1 _Z2cgPfPiS_S_i_param_2,
	.param .u64 .ptr .align 1 _Z2cgPfPiS_S_i_param_3,
	.param .u32 _Z2cgPfPiS_S_i_param_4
)
{
	.reg .pred 	%p<5>;
	.reg .b32 	%r<33>;
	.reg .b32 	%f<39>;
	.reg .b64 	%rd<22>;
	// demoted variable
	.shared .align 4 .b8 _ZZ2cgPfPiS_S_iE1r[4000];
	// demoted variable
	.shared .align 4 .b8 _ZZ2cgPfPiS_S_iE9r_squared[4000];
	// demoted variable
	.shared .align 4 .b8 _ZZ2cgPfPiS_S_iE5p_sum[4000];
	ld.param.u64 	%rd2, [_Z2cgPfPiS_S_i_param_0];
	ld.param.u64 	%rd3, [_Z2cgPfPiS_S_i_param_1];
	ld.param.u64 	%rd4, [_Z2cgPfPiS_S_i_param_2];
	ld.param.u64 	%rd5, [_Z2cgPfPiS_S_i_param_3];
	ld.param.u32 	%r10, [_Z2cgPfPiS_S_i_param_4];
	cvta.to.global.u64 	%rd1, %rd5;
	mov.u32 	%r1, %tid.x;
	setp.ge.s32 	%p1, %r1, %r10;
	@%p1 bra 	$L__BB0_8;
	cvta.to.global.u64 	%rd6, %rd4;
	cvta.to.global.u64 	%rd7, %rd2;
	cvta.to.global.u64 	%rd8, %rd3;
	mul.lo.s32 	%r11, %r1, 3;
	mul.wide.u32 	%rd9, %r11, 4;
	add.s64 	%rd10, %rd7, %rd9;
	ld.global.f32 	%f4, [%rd10];
	add.s64 	%rd11, %rd8, %rd9;
	ld.global.u32 	%r12, [%rd11];
	mul.wide.s32 	%rd12, %r12, 4;
	add.s64 	%rd13, %rd1, %rd12;
	ld.global.f32 	%f5, [%rd13];
	fma.rn.f32 	%f6, %f4, %f5, 0f00000000;
	ld.global.f32 	%f7, [%rd10+4];
	ld.global.u32 	%r13, [%rd11+4];
	mul.wide.s32 	%rd14, %r13, 4;
	add.s64 	%rd15, %rd1, %rd14;
	ld.global.f32 	%f8, [%rd15];
	fma.rn.f32 	%f9, %f7, %f8, %f6;
	ld.global.f32 	%f10, [%rd10+8];
	ld.global.u32 	%r14, [%rd11+8];
	mul.wide.s32 	%rd16, %r14, 4;
	add.s64 	%rd17, %rd1, %rd16;
	ld.global.f32 	%f11, [%rd17];
	fma.rn.f32 	%f12, %f10, %f11, %f9;
	mul.wide.u32 	%rd18, %r1, 4;
	add.s64 	%rd19, %rd6, %rd18;
	ld.global.f32 	%f13, [%rd19];
	sub.f32 	%f14, %f13, %f12;
	shl.b32 	%r15, %r1, 2;
	mov.u32 	%r16, _ZZ2cgPfPiS_S_iE1r;
	add.s32 	%r2, %r16, %r15;
	st.shared.f32 	[%r2], %f14;
	mov.u32 	%r17, _ZZ2cgPfPiS_S_iE5p_sum;
	add.s32 	%r3, %r17, %r15;
	mov.b32 	%r18, 0;
	st.shared.u32 	[%r3], %r18;
	bar.sync 	0;
	ld.shared.f32 	%f15, [%r3];
	ld.global.f32 	%f16, [%rd10];
	ld.global.u32 	%r19, [%rd11];
	shl.b32 	%r20, %r19, 2;
	add.s32 	%r21, %r16, %r20;
	ld.shared.f32 	%f17, [%r21];
	fma.rn.f32 	%f18, %f16, %f17, %f15;
	ld.global.f32 	%f19, [%rd10+4];
	ld.global.u32 	%r22, [%rd11+4];
	shl.b32 	%r23, %r22, 2;
	add.s32 	%r24, %r16, %r23;
	ld.shared.f32 	%f20, [%r24];
	fma.rn.f32 	%f21, %f19, %f20, %f18;
	ld.global.f32 	%f22, [%rd10+8];
	ld.global.u32 	%r25, [%rd11+8];
	shl.b32 	%r26, %r25, 2;
	add.s32 	%r27, %r16, %r26;
	ld.shared.f32 	%f23, [%r27];
	fma.rn.f32 	%f24, %f22, %f23, %f21;
	ld.shared.f32 	%f38, [%r2];
	mul.f32 	%f25, %f38, %f38;
	mov.u32 	%r28, _ZZ2cgPfPiS_S_iE9r_squared;
	add.s32 	%r4, %r28, %r15;
	st.shared.f32 	[%r4], %f25;
	mul.f32 	%f26, %f38, %f24;
	st.shared.f32 	[%r3], %f26;
	mov.u32 	%r32, %ntid.x;
	setp.lt.u32 	%p2, %r32, 2;
	@%p2 bra 	$L__BB0_7;
	shr.u32 	%r6, %r10, 1;
	add.s32 	%r7, %r4, %r15;
$L__BB0_3:
	setp.ge.u32 	%p3, %r1, %r6;
	shr.u32 	%r9, %r32, 1;
	@%p3 bra 	$L__BB0_5;
	ld.shared.f32 	%f27, [%r7];
	ld.shared.f32 	%f28, [%r7+4];
	add.f32 	%f29, %f27, %f28;
	st.shared.f32 	[%r4], %f29;
	ld.shared.f32 	%f30, [%r3];
	shl.b32 	%r30, %r9, 2;
	add.s32 	%r31, %r3, %r30;
	ld.shared.f32 	%f31, [%r31];
	add.f32 	%f32, %f30, %f31;
	st.shared.f32 	[%r3], %f32;
$L__BB0_5:
	bar.sync 	0;
	setp.gt.u32 	%p4, %r32, 3;
	mov.u32 	%r32, %r9;
	@%p4 bra 	$L__BB0_3;
	ld.shared.f32 	%f38, [%r2];
$L__BB0_7:
	ld.shared.f32 	%f33, [_ZZ2cgPfPiS_S_iE9r_squared];
	ld.shared.f32 	%f34, [_ZZ2cgPfPiS_S_iE5p_sum];
	div.rn.f32 	%f35, %f33, %f34;
	add.s64 	%rd21, %rd1, %rd18;
	ld.global.f32 	%f36, [%rd21];
	fma.rn.f32 	%f37, %f35, %f38, %f36;
	st.global.f32 	[%rd21], %f37;
$L__BB0_8:
	ret;

}


// ===== COMPILED SASS (sm_100) =====

	.target	sm_100

	.elftype	@"ET_EXEC"


//--------------------- .note.nv.tkinfo           --------------------------
	.section	.note.nv.tkinfo,"",@"SHT_NOTE"
	.sectionflags	@"SHF_NOTE_NV_TKINFO"
	.tkinfo
        /*0018*/ 	.word	0x00000002
        /*0030*/ 	.string	""
        /*0030*/ 	.string	"ptxas"
        /*0030*/ 	.string	"Cuda compilation tools, release 13.0, V13.0.88"
        /*0030*/ 	.string	"Build cuda_13.0.r13.0/compiler.36424714_0"
        /*0030*/ 	.string	"-arch sm_100 -m 64 "



//--------------------- .note.nv.cuinfo           --------------------------
	.section	.note.nv.cuinfo,"",@"SHT_NOTE"
	.sectionflags	@"SHF_NOTE_NV_CUINFO"
        /*0018*/ 	.short	0x0002
        /*001a*/ 	.short	0x0064
        /*001c*/ 	.short	0x0082
	.zero		2


//--------------------- .nv.info                  --------------------------
	.section	.nv.info,"",@"SHT_CUDA_INFO"
	.align	4


	//----- nvinfo : EIATTR_REGCOUNT
	.align		4
        /*0000*/ 	.byte	0x04, 0x2f
        /*0002*/ 	.short	(.L_1 - .L_0)
	.align		4
.L_0:
        /*0004*/ 	.word	index@(_Z2cgPfPiS_S_i)
        /*0008*/ 	.word	0x00000014


	//----- nvinfo : EIATTR_FRAME_SIZE
	.align		4
.L_1:
        /*000c*/ 	.byte	0x04, 0x11
        /*000e*/ 	.short	(.L_3 - .L_2)
	.align		4
.L_2:
        /*0010*/ 	.word	index@($__internal_0_$__cuda_sm3x_div_rn_noftz_f32_slowpath)
        /*0014*/ 	.word	0x00000000


	//----- nvinfo : EIATTR_FRAME_SIZE
	.align		4
.L_3:
        /*0018*/ 	.byte	0x04, 0x11
        /*001a*/ 	.short	(.L_5 - .L_4)
	.align		4
.L_4:
        /*001c*/ 	.word	index@(_Z2cgPfPiS_S_i)
        /*0020*/ 	.word	0x00000000


	//----- nvinfo : EIATTR_MIN_STACK_SIZE
	.align		4
.L_5:
        /*0024*/ 	.byte	0x04, 0x12
        /*0026*/ 	.short	(.L_7 - .L_6)
	.align		4
.L_6:
        /*0028*/ 	.word	index@(_Z2cgPfPiS_S_i)
        /*002c*/ 	.word	0x00000000
.L_7:


//--------------------- .nv.compat                --------------------------
	.section	.nv.compat,"",@"SHT_CUDA_COMPAT_INFO"
	.align	4
        /*0000*/ 	.byte	0x02, 0x09, 0x00, 0x00, 0x02, 0x02, 0x01, 0x00, 0x02, 0x05, 0x05, 0x00, 0x03, 0x07, 0x01, 0x01
        /*0010*/ 	.byte	0x02, 0x03, 0x00, 0x00, 0x02, 0x06, 0x01, 0x00, 0x04, 0x0b, 0x08, 0x00, 0x01, 0x00, 0x00, 0x00
        /*0020*/ 	.byte	0x00, 0x00, 0x00, 0x00


//--------------------- .nv.info._Z2cgPfPiS_S_i   --------------------------
	.section	.nv.info._Z2cgPfPiS_S_i,"",@"SHT_CUDA_INFO"
	.sectionflags	@""
	.align	4


	//----- nvinfo : EIATTR_CUDA_API_VERSION
	.align		4
        /*0000*/ 	.byte	0x04, 0x37
        /*0002*/ 	.short	(.L_9 - .L_8)
.L_8:
        /*0004*/ 	.word	0x00000082


	//----- nvinfo : EIATTR_KPARAM_INFO
	.align		4
.L_9:
        /*0008*/ 	.byte	0x04, 0x17
        /*000a*/ 	.short	(.L_11 - .L_10)
.L_10:
        /*000c*/ 	.word	0x00000000
        /*0010*/ 	.short	0x0004
        /*0012*/ 	.short	0x0020
        /*0014*/ 	.byte	0x00, 0xf0, 0x11, 0x00


	//----- nvinfo : EIATTR_KPARAM_INFO
	.align		4
.L_11:
        /*0018*/ 	.byte	0x04, 0x17
        /*001a*/ 	.short	(.L_13 - .L_12)
.L_12:
        /*001c*/ 	.word	0x00000000
        /*0020*/ 	.short	0x0003
        /*0022*/ 	.short	0x0018
        /*0024*/ 	.byte	0x00, 0xf5, 0x21, 0x00


	//----- nvinfo : EIATTR_KPARAM_INFO
	.align		4
.L_13:
        /*0028*/ 	.byte	0x04, 0x17
        /*002a*/ 	.short	(.L_15 - .L_14)
.L_14:
        /*002c*/ 	.word	0x00000000
        /*0030*/ 	.short	0x0002
        /*0032*/ 	.short	0x0010
        /*0034*/ 	.byte	0x00, 0xf5, 0x21, 0x00


	//----- nvinfo : EIATTR_KPARAM_INFO
	.align		4
.L_15:
        /*0038*/ 	.byte	0x04, 0x17
        /*003a*/ 	.short	(.L_17 - .L_16)
.L_16:
        /*003c*/ 	.word	0x00000000
        /*0040*/ 	.short	0x0001
        /*0042*/ 	.short	0x0008
        /*0044*/ 	.byte	0x00, 0xf5, 0x21, 0x00


	//----- nvinfo : EIATTR_KPARAM_INFO
	.align		4
.L_17:
        /*0048*/ 	.byte	0x04, 0x17
        /*004a*/ 	.short	(.L_19 - .L_18)
.L_18:
        /*004c*/ 	.word	0x00000000
        /*0050*/ 	.short	0x0000
        /*0052*/ 	.short	0x0000
        /*0054*/ 	.byte	0x00, 0xf5, 0x21, 0x00


	//----- nvinfo : EIATTR_SPARSE_MMA_MASK
	.align		4
.L_19:
        /*0058*/ 	.byte	0x03, 0x50
        /*005a*/ 	.short	0x0000


	//----- nvinfo : EIATTR_MAXREG_COUNT
	.align		4
        /*005c*/ 	.byte	0x03, 0x1b
        /*005e*/ 	.short	0x00ff


	//----- nvinfo : EIATTR_NUM_BARRIERS
	.align		4
        /*0060*/ 	.byte	0x02, 0x4c
        /*0062*/ 	.byte	0x01
	.zero		1


	//----- nvinfo : EIATTR_MERCURY_ISA_VERSION
	.align		4
        /*0064*/ 	.byte	0x03, 0x5f
        /*0066*/ 	.short	0x0101


	//----- nvinfo : EIATTR_VRC_CTA_INIT_COUNT
	.align		4
        /*0068*/ 	.byte	0x02, 0x4a
	.zero		1
	.zero		1


	//----- nvinfo : EIATTR_EXIT_INSTR_OFFSETS
	.align		4
        /*006c*/ 	.byte	0x04, 0x1c
        /*006e*/ 	.short	(.L_21 - .L_20)


	//   ....[0]....
.L_20:
        /*0070*/ 	.word	0x00000040


	//   ....[1]....
        /*0074*/ 	.word	0x000006f0


	//----- nvinfo : EIATTR_CRS_STACK_SIZE
	.align		4
.L_21:
        /*0078*/ 	.byte	0x04, 0x1e
        /*007a*/ 	.short	(.L_23 - .L_22)
.L_22:
        /*007c*/ 	.word	0x00000000


	//----- nvinfo : EIATTR_CBANK_PARAM_SIZE
	.align		4
.L_23:
        /*0080*/ 	.byte	0x03, 0x19
        /*0082*/ 	.short	0x0024


	//----- nvinfo : EIATTR_PARAM_CBANK
	.align		4
        /*0084*/ 	.byte	0x04, 0x0a
        /*0086*/ 	.short	(.L_25 - .L_24)
	.align		4
.L_24:
        /*0088*/ 	.word	index@(.nv.constant0._Z2cgPfPiS_S_i)
        /*008c*/ 	.short	0x0380
        /*008e*/ 	.short	0x0024


	//----- nvinfo : EIATTR_SW_WAR
	.align		4
.L_25:
        /*0090*/ 	.byte	0x04, 0x36
        /*0092*/ 	.short	(.L_27 - .L_26)
.L_26:
        /*0094*/ 	.word	0x00000008
.L_27:


//--------------------- .nv.callgraph             --------------------------
	.section	.nv.callgraph,"",@"SHT_CUDA_CALLGRAPH"
	.align	4
	.sectionentsize	8
	.align		4
        /*0000*/ 	.word	0x00000000
	.align		4
        /*0004*/ 	.word	0xffffffff
	.align		4
        /*0008*/ 	.word	0x00000000
	.align		4
        /*000c*/ 	.word	0xfffffffe
	.align		4
        /*0010*/ 	.word	0x00000000
	.align		4
        /*0014*/ 	.word	0xfffffffd
	.align		4
        /*0018*/ 	.word	0x00000000
	.align		4
        /*001c*/ 	.word	0xfffffffc


//--------------------- .text._Z2cgPfPiS_S_i      --------------------------
	.section	.text._Z2cgPfPiS_S_i,"ax",@progbits
	.align	128
        .global         _Z2cgPfPiS_S_i
        .type           _Z2cgPfPiS_S_i,@function
        .size           _Z2cgPfPiS_S_i,(.L_x_14 - _Z2cgPfPiS_S_i)
        .other          _Z2cgPfPiS_S_i,@"STO_CUDA_ENTRY STV_DEFAULT"
_Z2cgPfPiS_S_i:
.text._Z2cgPfPiS_S_i:
[----:B------:R-:W-:Y:S01]  /*0000*/  LDC R1, c[0x0][0x37c] ;  /* 0x0000df00ff017b82 */ /* 0x000fe20000000800 */
[----:B------:R-:W0:Y:S01]  /*0010*/  S2R R2, SR_TID.X ;  /* 0x0000000000027919 */ /* 0x000e220000002100 */
[----:B------:R-:W0:Y:S02]  /*0020*/  LDCU UR7, c[0x0][0x3a0] ;  /* 0x00007400ff0777ac */ /* 0x000e240008000800 */
[----:B0-----:R-:W-:-:S13]  /*0030*/  ISETP.GE.AND P0, PT, R2, UR7, PT ;  /* 0x0000000702007c0c */ /* 0x001fda000bf06270 */
[----:B------:R-:W-:Y:S05]  /*0040*/  @P0 EXIT ;  /* 0x000000000000094d */ /* 0x000fea0003800000 */
[----:B------:R-:W0:Y:S01]  /*0050*/  LDC.64 R4, c[0x0][0x388] ;  /* 0x0000e200ff047b82 */ /* 0x000e220000000a00 */
[----:B------:R-:W1:Y:S01]  /*0060*/  LDCU.64 UR10, c[0x0][0x358] ;  /* 0x00006b00ff0a77ac */ /* 0x000e620008000a00 */
[----:B------:R-:W-:-:S06]  /*0070*/  IMAD R3, R2, 0x3, RZ ;  /* 0x0000000302037824 */ /* 0x000fcc00078e02ff */
[----:B------:R-:W2:Y:S08]  /*0080*/  LDC.64 R14, c[0x0][0x398] ;  /* 0x0000e600ff0e7b82 */ /* 0x000eb00000000a00 */
[----:B------:R-:W3:Y:S01]  /*0090*/  LDC.64 R6, c[0x0][0x380] ;  /* 0x0000e000ff067b82 */ /* 0x000ee20000000a00 */
[----:B0-----:R-:W-:-:S07]  /*00a0*/  IMAD.WIDE.U32 R4, R3, 0x4, R4 ;  /* 0x0000000403047825 */ /* 0x001fce00078e0004 */
[----:B------:R-:W0:Y:S01]  /*00b0*/  LDC.64 R8, c[0x0][0x390] ;  /* 0x0000e400ff087b82 */ /* 0x000e220000000a00 */
[----:B-1----:R-:W2:Y:S04]  /*00c0*/  LDG.E R11, desc[UR10][R4.64] ;  /* 0x0000000a040b7981 */ /* 0x002ea8000c1e1900 */
[----:B------:R-:W4:Y:S04]  /*00d0*/  LDG.E R13, desc[UR10][R4.64+0x4] ;  /* 0x0000040a040d7981 */ /* 0x000f28000c1e1900 */
[----:B------:R-:W5:Y:S01]  /*00e0*/  LDG.E R17, desc[UR10][R4.64+0x8] ;  /* 0x0000080a04117981 */ /* 0x000f62000c1e1900 */
[----:B---3--:R-:W-:-:S05]  /*00f0*/  IMAD.WIDE.U32 R6, R3, 0x4, R6 ;  /* 0x0000000403067825 */ /* 0x008fca00078e0006 */
[----:B------:R-:W3:Y:S04]  /*0100*/  LDG.E R0, desc[UR10][R6.64] ;  /* 0x0000000a06007981 */ /* 0x000ee8000c1e1900 */
[----:B------:R-:W3:Y:S01]  /*0110*/  LDG.E R3, desc[UR10][R6.64+0x4] ;  /* 0x0000040a06037981 */ /* 0x000ee2000c1e1900 */
[----:B0-----:R-:W-:-:S06]  /*0120*/  IMAD.WIDE.U32 R8, R2, 0x4, R8 ;  /* 0x0000000402087825 */ /* 0x001fcc00078e0008 */
[----:B------:R-:W3:Y:S01]  /*0130*/  LDG.E R9, desc[UR10][R8.64] ;  /* 0x0000000a08097981 */ /* 0x000ee2000c1e1900 */
[----:B--2---:R-:W-:-:S04]  /*0140*/  IMAD.WIDE R10, R11, 0x4, R14 ;  /* 0x000000040b0a7825 */ /* 0x004fc800078e020e */
[--C-:B----4-:R-:W-:Y:S02]  /*0150*/  IMAD.WIDE R12, R13, 0x4, R14.reuse ;  /* 0x000000040d0c7825 */ /* 0x110fe400078e020e */
[----:B------:R-:W3:Y:S02]  /*0160*/  LDG.E R11, desc[UR10][R10.64] ;  /* 0x0000000a0a0b7981 */ /* 0x000ee4000c1e1900 */
[----:B-----5:R-:W-:Y:S02]  /*0170*/  IMAD.WIDE R14, R17, 0x4, R14 ;  /* 0x00000004110e7825 */ /* 0x020fe400078e020e */
[----:B------:R-:W2:Y:S04]  /*0180*/  LDG.E R12, desc[UR10][R12.64] ;  /* 0x0000000a0c0c7981 */ /* 0x000ea8000c1e1900 */
[----:B------:R-:W4:Y:S04]  /*0190*/  LDG.E R14, desc[UR10][R14.64] ;  /* 0x0000000a0e0e7981 */ /* 0x000f28000c1e1900 */
[----:B------:R-:W4:Y:S01]  /*01a0*/  LDG.E R17, desc[UR10][R6.64+0x8] ;  /* 0x0000080a06117981 */ /* 0x000f22000c1e1900 */
[----:B------:R-:W0:Y:S01]  /*01b0*/  S2UR UR6, SR_CgaCtaId ;  /* 0x00000000000679c3 */ /* 0x000e220000008800 */
[----:B------:R-:W-:-:S02]  /*01c0*/  UMOV UR4, 0x400 ;  /* 0x0000040000047882 */ /* 0x000fc40000000000 */
[----:B------:R-:W-:Y:S02]  /*01d0*/  UIADD3 UR5, UPT, UPT, UR4, 0x1f40, URZ ;  /* 0x00001f4004057890 */ /* 0x000fe4000fffe0ff */
[----:B0-----:R-:W-:Y:S02]  /*01e0*/  ULEA UR8, UR6, UR4, 0x18 ;  /* 0x0000000406087291 */ /* 0x001fe4000f8ec0ff */
[----:B------:R-:W-:Y:S01]  /*01f0*/  ULEA UR5, UR6, UR5, 0x18 ;  /* 0x0000000506057291 */ /* 0x000fe2000f8ec0ff */
[----:B---3--:R-:W-:-:S04]  /*0200*/  FFMA R0, R0, R11, RZ ;  /* 0x0000000b00007223 */ /* 0x008fc800000000ff */
[----:B--2---:R-:W-:Y:S01]  /*0210*/  FFMA R0, R3, R12, R0 ;  /* 0x0000000c03007223 */ /* 0x004fe20000000000 */
[----:B------:R-:W-:-:S03]  /*0220*/  LEA R3, R2, UR5, 0x2 ;  /* 0x0000000502037c11 */ /* 0x000fc6000f8e10ff */
[----:B----4-:R-:W-:Y:S01]  /*0230*/  FFMA R14, R17, R14, R0 ;  /* 0x0000000e110e7223 */ /* 0x010fe20000000000 */
[----:B------:R-:W-:-:S03]  /*0240*/  LEA R0, R2, UR8, 0x2 ;  /* 0x0000000802007c11 */ /* 0x000fc6000f8e10ff */
[----:B------:R-:W-:-:S05]  /*0250*/  FADD R11, -R14, R9 ;  /* 0x000000090e0b7221 */ /* 0x000fca0000000100 */
[----:B------:R-:W-:Y:S04]  /*0260*/  STS [R0], R11 ;  /* 0x0000000b00007388 */ /* 0x000fe80000000800 */
[----:B------:R-:W-:Y:S01]  /*0270*/  STS [R3], RZ ;  /* 0x000000ff03007388 */ /* 0x000fe20000000800 */
[----:B------:R-:W-:Y:S06]  /*0280*/  BAR.SYNC.DEFER_BLOCKING 0x0 ;  /* 0x0000000000007b1d */ /* 0x000fec0000010000 */
[----:B------:R-:W2:Y:S04]  /*0290*/  LDG.E R8, desc[UR10][R4.64] ;  /* 0x0000000a04087981 */ /* 0x000ea8000c1e1900 */
[----:B------:R-:W3:Y:S04]  /*02a0*/  LDG.E R12, desc[UR10][R4.64+0x4] ;  /* 0x0000040a040c7981 */ /* 0x000ee8000c1e1900 */
[----:B------:R0:W4:Y:S04]  /*02b0*/  LDG.E R14, desc[UR10][R4.64+0x8] ;  /* 0x0000080a040e7981 */ /* 0x000128000c1e1900 */
[----:B------:R-:W5:Y:S04]  /*02c0*/  LDG.E R9, desc[UR10][R6.64] ;  /* 0x0000000a06097981 */ /* 0x000f68000c1e1900 */
[----:B------:R-:W5:Y:S04]  /*02d0*/  LDG.E R13, desc[UR10][R6.64+0x4] ;  /* 0x0000040a060d7981 */ /* 0x000f68000c1e1900 */
[----:B------:R1:W5:Y:S04]  /*02e0*/  LDG.E R15, desc[UR10][R6.64+0x8] ;  /* 0x0000080a060f7981 */ /* 0x000368000c1e1900 */
[----:B0-----:R-:W0:Y:S01]  /*02f0*/  LDS R4, [R0] ;  /* 0x0000000000047984 */ /* 0x001e220000000800 */
[----:B------:R-:W-:-:S04]  /*0300*/  UIADD3 UR4, UPT, UPT, UR4, 0xfa0, URZ ;  /* 0x00000fa004047890 */ /* 0x000fc8000fffe0ff */
[----:B------:R-:W-:Y:S01]  /*0310*/  ULEA UR4, UR6, UR4, 0x18 ;  /* 0x0000000406047291 */ /* 0x000fe2000f8ec0ff */
[----:B------:R-:W1:Y:S05]  /*0320*/  LDCU UR5, c[0x0][0x360] ;  /* 0x00006c00ff0577ac */ /* 0x000e6a0008000800 */
[----:B-1----:R-:W-:Y:S01]  /*0330*/  LEA R6, R2, UR4, 0x2 ;  /* 0x0000000402067c11 */ /* 0x002fe2000f8e10ff */
[----:B------:R-:W-:Y:S01]  /*0340*/  UISETP.GE.U32.AND UP0, UPT, UR5, 0x2, UPT ;  /* 0x000000020500788c */ /* 0x000fe2000bf06070 */
[----:B0-----:R-:W-:Y:S01]  /*0350*/  FMUL R5, R4, R4 ;  /* 0x0000000404057220 */ /* 0x001fe20000400000 */
[----:B--2---:R-:W-:Y:S02]  /*0360*/  LEA R10, R8, UR8, 0x2 ;  /* 0x00000008080a7c11 */ /* 0x004fe4000f8e10ff */
[----:B------:R-:W-:Y:S01]  /*0370*/  LDS R8, [R3] ;  /* 0x0000000003087984 */ /* 0x000fe20000000800 */
[----:B---3--:R-:W-:-:S03]  /*0380*/  LEA R12, R12, UR8, 0x2 ;  /* 0x000000080c0c7c11 */ /* 0x008fc6000f8e10ff */
[----:B------:R-:W5:Y:S01]  /*0390*/  LDS R10, [R10] ;  /* 0x000000000a0a7984 */ /* 0x000f620000000800 */
[----:B----4-:R-:W-:-:S03]  /*03a0*/  LEA R14, R14, UR8, 0x2 ;  /* 0x000000080e0e7c11 */ /* 0x010fc6000f8e10ff */
[----:B------:R-:W0:Y:S04]  /*03b0*/  LDS R12, [R12] ;  /* 0x000000000c0c7984 */ /* 0x000e280000000800 */
[----:B------:R-:W1:Y:S04]  /*03c0*/  LDS R14, [R14] ;  /* 0x000000000e0e7984 */ /* 0x000e680000000800 */
[----:B------:R2:W-:Y:S01]  /*03d0*/  STS [R6], R5 ;  /* 0x0000000506007388 */ /* 0x0005e20000000800 */
[----:B-----5:R-:W-:-:S04]  /*03e0*/  FFMA R8, R9, R10, R8 ;  /* 0x0000000a09087223 */ /* 0x020fc80000000008 */
[----:B0-----:R-:W-:-:S04]  /*03f0*/  FFMA R8, R13, R12, R8 ;  /* 0x0000000c0d087223 */ /* 0x001fc80000000008 */
[----:B-1----:R-:W-:-:S04]  /*0400*/  FFMA R15, R15, R14, R8 ;  /* 0x0000000e0f0f7223 */ /* 0x002fc80000000008 */
[----:B------:R-:W-:-:S05]  /*0410*/  FMUL R8, R15, R4 ;  /* 0x000000040f087220 */ /* 0x000fca0000400000 */
[----:B------:R2:W-:Y:S01]  /*0420*/  STS [R3], R8 ;  /* 0x0000000803007388 */ /* 0x0005e20000000800 */
[----:B------:R-:W-:Y:S05]  /*0430*/  BRA.U !UP0, `(.L_x_0) ;  /* 0x0000000108587547 */ /* 0x000fea000b800000 */
[----:B------:R-:W-:Y:S01]  /*0440*/  USHF.R.U32.HI UR4, URZ, 0x1, UR7 ;  /* 0x00000001ff047899 */ /* 0x000fe20008011607 */
[----:B------:R-:W-:Y:S02]  /*0450*/  IMAD.U32 R4, RZ, RZ, UR5 ;  /* 0x00000005ff047e24 */ /* 0x000fe4000f8e00ff */
[----:B--2---:R-:W-:-:S03]  /*0460*/  IMAD R5, R2, 0x4, R6 ;  /* 0x0000000402057824 */ /* 0x004fc600078e0206 */
[----:B------:R-:W-:-:S13]  /*0470*/  ISETP.GE.U32.AND P0, PT, R2, UR4, PT ;  /* 0x0000000402007c0c */ /* 0x000fda000bf06070 */
.L_x_3:
[----:B------:R-:W-:Y:S01]  /*0480*/  BSSY.RECONVERGENT B0, `(.L_x_1) ;  /* 0x000000c000007945 */ /* 0x000fe20003800200 */
[----:B------:R-:W-:-:S03]  /*0490*/  SHF.R.U32.HI R10, RZ, 0x1, R4 ;  /* 0x00000001ff0a7819 */ /* 0x000fc60000011604 */
[----:B0-----:R-:W-:Y:S05]  /*04a0*/  @P0 BRA `(.L_x_2) ;  /* 0x0000000000240947 */ /* 0x001fea0003800000 */
[----:B------:R-:W-:Y:S01]  /*04b0*/  LDS R7, [R5] ;  /* 0x0000000005077984 */ /* 0x000fe20000000800 */
[----:B------:R-:W-:-:S03]  /*04c0*/  IMAD R9, R10, 0x4, R3 ;  /* 0x000000040a097824 */ /* 0x000fc600078e0203 */
[----:B------:R-:W0:Y:S02]  /*04d0*/  LDS R8, [R5+0x4] ;  /* 0x0000040005087984 */ /* 0x000e240000000800 */
[----:B0-----:R-:W-:-:S05]  /*04e0*/  FADD R7, R7, R8 ;  /* 0x0000000807077221 */ /* 0x001fca0000000000 */
[----:B------:R-:W-:Y:S04]  /*04f0*/  STS [R6], R7 ;  /* 0x0000000706007388 */ /* 0x000fe80000000800 */
[----:B------:R-:W-:Y:S04]  /*0500*/  LDS R9, [R9] ;  /* 0x0000000009097984 */ /* 0x000fe80000000800 */
[----:B------:R-:W0:Y:S02]  /*0510*/  LDS R8, [R3] ;  /* 0x0000000003087984 */ /* 0x000e240000000800 */
[----:B0-----:R-:W-:-:S05]  /*0520*/  FADD R8, R8, R9 ;  /* 0x0000000908087221 */ /* 0x001fca0000000000 */
[----:B------:R0:W-:Y:S02]  /*0530*/  STS [R3], R8 ;  /* 0x0000000803007388 */ /* 0x0001e40000000800 */
.L_x_2:
[----:B------:R-:W-:Y:S05]  /*0540*/  BSYNC.RECONVERGENT B0 ;  /* 0x0000000000007941 */ /* 0x000fea0003800200 */
.L_x_1:
[----:B------:R-:W-:Y:S01]  /*0550*/  BAR.SYNC.DEFER_BLOCKING 0x0 ;  /* 0x0000000000007b1d */ /* 0x000fe20000010000 */
[----:B------:R-:W-:Y:S01]  /*0560*/  ISETP.GT.U32.AND P1, PT, R4, 0x3, PT ;  /* 0x000000030400780c */ /* 0x000fe20003f24070 */
[----:B------:R-:W-:-:S12]  /*0570*/  IMAD.MOV.U32 R4, RZ, RZ, R10 ;  /* 0x000000ffff047224 */ /* 0x000fd800078e000a */
[----:B------:R-:W-:Y:S05]  /*0580*/  @P1 BRA `(.L_x_3) ;  /* 0xfffffffc00bc1947 */ /* 0x000fea000383ffff */
[----:B------:R1:W3:Y:S02]  /*0590*/  LDS R4, [R0] ;  /* 0x0000000000047984 */ /* 0x0002e40000000800 */
.L_x_0:
[----:B------:R-:W4:Y:S01]  /*05a0*/  S2UR UR5, SR_CgaCtaId ;  /* 0x00000000000579c3 */ /* 0x000f220000008800 */
[----:B------:R-:W-:Y:S02]  /*05b0*/  UMOV UR4, 0x400 ;  /* 0x0000040000047882 */ /* 0x000fe40000000000 */
[----:B----4-:R-:W-:-:S09]  /*05c0*/  ULEA UR4, UR5, UR4, 0x18 ;  /* 0x0000000405047291 */ /* 0x010fd2000f8ec0ff */
[----:B0-2---:R-:W0:Y:S04]  /*05d0*/  LDS R3, [UR4+0x1f40] ;  /* 0x001f4004ff037984 */ /* 0x005e280008000800 */
[----:B-1----:R-:W1:Y:S01]  /*05e0*/  LDS R0, [UR4+0xfa0] ;  /* 0x000fa004ff007984 */ /* 0x002e620008000800 */
[----:B0-----:R-:W0:Y:S08]  /*05f0*/  MUFU.RCP R6, R3 ;  /* 0x0000000300067308 */ /* 0x001e300000001000 */
[----:B-1----:R-:W1:Y:S01]  /*0600*/  FCHK P0, R0, R3 ;  /* 0x0000000300007302 */ /* 0x002e620000000000 */
[----:B0-----:R-:W-:-:S04]  /*0610*/  FFMA R5, -R3, R6, 1 ;  /* 0x3f80000003057423 */ /* 0x001fc80000000106 */
[----:B------:R-:W-:-:S04]  /*0620*/  FFMA R5, R6, R5, R6 ;  /* 0x0000000506057223 */ /* 0x000fc80000000006 */
[----:B------:R-:W-:-:S04]  /*0630*/  FFMA R6, R0, R5, RZ ;  /* 0x0000000500067223 */ /* 0x000fc800000000ff */
[----:B------:R-:W-:-:S04]  /*0640*/  FFMA R7, -R3, R6, R0 ;  /* 0x0000000603077223 */ /* 0x000fc80000000100 */
[----:B------:R-:W-:Y:S01]  /*0650*/  FFMA R5, R5, R7, R6 ;  /* 0x0000000705057223 */ /* 0x000fe20000000006 */
[----:B-1----:R-:W-:Y:S06]  /*0660*/  @!P0 BRA `(.L_x_4) ;  /* 0x00000000000c8947 */ /* 0x002fec0003800000 */
[----:B------:R-:W-:-:S07]  /*0670*/  MOV R6, 0x690 ;  /* 0x0000069000067802 */ /* 0x000fce0000000f00 */
[----:B---3--:R-:W-:Y:S05]  /*0680*/  CALL.REL.NOINC `($__internal_0_$__cuda_sm3x_div_rn_noftz_f32_slowpath) ;  /* 0x00000000001c7944 */ /* 0x008fea0003c00000 */
[----:B------:R-:W-:-:S07]  /*0690*/  IMAD.MOV.U32 R5, RZ, RZ, R0 ;  /* 0x000000ffff057224 */ /* 0x000fce00078e0000 */
.L_x_4:
[----:B------:R-:W0:Y:S02]  /*06a0*/  LDC.64 R6, c[0x0][0x398] ;  /* 0x0000e600ff067b82 */ /* 0x000e240000000a00 */
[----:B0-----:R-:W-:-:S05]  /*06b0*/  IMAD.WIDE.U32 R2, R2, 0x4, R6 ;  /* 0x0000000402027825 */ /* 0x001fca00078e0006 */
[----:B------:R-:W3:Y:S02]  /*06c0*/  LDG.E R0, desc[UR10][R2.64] ;  /* 0x0000000a02007981 */ /* 0x000ee4000c1e1900 */
[----:B---3--:R-:W-:-:S05]  /*06d0*/  FFMA R5, R5, R4, R0 ;  /* 0x0000000405057223 */ /* 0x008fca0000000000 */
[----:B------:R-:W-:Y:S01]  /*06e0*/  STG.E desc[UR10][R2.64], R5 ;  /* 0x0000000502007986 */ /* 0x000fe2000c10190a */
[----:B------:R-:W-:Y:S05]  /*06f0*/  EXIT ;  /* 0x000000000000794d */ /* 0x000fea0003800000 */
        .weak           $__internal_0_$__cuda_sm3x_div_rn_noftz_f32_slowpath
        .type           $__internal_0_$__cuda_sm3x_div_rn_noftz_f32_slowpath,@function
        .size           $__internal_0_$__cuda_sm3x_div_rn_noftz_f32_slowpath,(.L_x_14 - $__internal_0_$__cuda_sm3x_div_rn_noftz_f32_slowpath)
$__internal_0_$__cuda_sm3x_div_rn_noftz_f32_slowpath:
[--C-:B------:R-:W-:Y:S01]  /*0700*/  SHF.R.U32.HI R7, RZ, 0x17, R3.reuse ;  /* 0x00000017ff077819 */ /* 0x100fe20000011603 */
[----:B------:R-:W-:Y:S01]  /*0710*/  IMAD.MOV.U32 R9, RZ, RZ, R3 ;  /* 0x000000ffff097224 */ /* 0x000fe200078e0003 */
[----:B------:R-:W-:Y:S02]  /*0720*/  SHF.R.U32.HI R5, RZ, 0x17, R0 ;  /* 0x00000017ff057819 */ /* 0x000fe40000011600 */
[----:B------:R-:W-:Y:S02]  /*0730*/  LOP3.LUT R7, R7, 0xff, RZ, 0xc0, !PT ;  /* 0x000000ff07077812 */ /* 0x000fe400078ec0ff */
[----:B------:R-:W-:Y:S02]  /*0740*/  LOP3.LUT R5, R5, 0xff, RZ, 0xc0, !PT ;  /* 0x000000ff05057812 */ /* 0x000fe400078ec0ff */
[----:B------:R-:W-:Y:S01]  /*0750*/  MOV R8, R0 ;  /* 0x0000000000087202 */ /* 0x000fe20000000f00 */
[----:B------:R-:W-:Y:S02]  /*0760*/  VIADD R12, R7, 0xffffffff ;  /* 0xffffffff070c7836 */ /* 0x000fe40000000000 */
[----:B------:R-:W-:-:S03]  /*0770*/  VIADD R11, R5, 0xffffffff ;  /* 0xffffffff050b7836 */ /* 0x000fc60000000000 */
[----:B------:R-:W-:-:S04]  /*0780*/  ISETP.GT.U32.AND P0, PT, R12, 0xfd, PT ;  /* 0x000000fd0c00780c */ /* 0x000fc80003f04070 */
[----:B------:R-:W-:-:S13]  /*0790*/  ISETP.GT.U32.OR P0, PT, R11, 0xfd, P0 ;  /* 0x000000fd0b00780c */ /* 0x000fda0000704470 */
[----:B------:R-:W-:Y:S01]  /*07a0*/  @!P0 IMAD.MOV.U32 R10, RZ, RZ, RZ ;  /* 0x000000ffff0a8224 */ /* 0x000fe200078e00ff */
[----:B------:R-:W-:Y:S06]  /*07b0*/  @!P0 BRA `(.L_x_5) ;  /* 0x00000000005c8947 */ /* 0x000fec0003800000 */
[----:B------:R-:W-:Y:S02]  /*07c0*/  FSETP.GTU.FTZ.AND P0, PT, |R0|, +INF , PT ;  /* 0x7f8000000000780b */ /* 0x000fe40003f1c200 */
[----:B------:R-:W-:-:S04]  /*07d0*/  FSETP.GTU.FTZ.AND P1, PT, |R3|, +INF , PT ;  /* 0x7f8000000300780b */ /* 0x000fc80003f3c200 */
[----:B------:R-:W-:-:S13]  /*07e0*/  PLOP3.LUT P0, PT, P0, P1, PT, 0xf8, 0x8f ;  /* 0x00000000008f781c */ /* 0x000fda0000703f70 */
[----:B------:R-:W-:Y:S05]  /*07f0*/  @P0 BRA `(.L_x_6) ;  /* 0x0000000400440947 */ /* 0x000fea0003800000 */
[----:B------:R-:W-:-:S13]  /*0800*/  LOP3.LUT P0, RZ, R9, 0x7fffffff, R8, 0xc8, !PT ;  /* 0x7fffffff09ff7812 */ /* 0x000fda000780c808 */
[----:B------:R-:W-:Y:S05]  /*0810*/  @!P0 BRA `(.L_x_7) ;  /* 0x0000000400348947 */ /* 0x000fea0003800000 */
[C---:B------:R-:W-:Y:S02]  /*0820*/  FSETP.NEU.FTZ.AND P2, PT, |R0|.reuse, +INF , PT ;  /* 0x7f8000000000780b */ /* 0x040fe40003f5d200 */
[----:B------:R-:W-:Y:S02]  /*0830*/  FSETP.NEU.FTZ.AND P1, PT, |R3|, +INF , PT ;  /* 0x7f8000000300780b */ /* 0x000fe40003f3d200 */
[----:B------:R-:W-:-:S11]  /*0840*/  FSETP.NEU.FTZ.AND P0, PT, |R0|, +INF , PT ;  /* 0x7f8000000000780b */ /* 0x000fd60003f1d200 */
[----:B------:R-:W-:Y:S05]  /*0850*/  @!P1 BRA !P2, `(.L_x_7) ;  /* 0x0000000400249947 */ /* 0x000fea0005000000 */
[----:B------:R-:W-:-:S04]  /*0860*/  LOP3.LUT P2, RZ, R8, 0x7fffffff, RZ, 0xc0, !PT ;  /* 0x7fffffff08ff7812 */ /* 0x000fc8000784c0ff */
[----:B------:R-:W-:-:S13]  /*0870*/  PLOP3.LUT P1, PT, P1, P2, PT, 0x2f, 0xf2 ;  /* 0x0000000000f2781c */ /* 0x000fda0000f24577 */
[----:B------:R-:W-:Y:S05]  /*0880*/  @P1 BRA `(.L_x_8) ;  /* 0x0000000400101947 */ /* 0x000fea0003800000 */
[----:B------:R-:W-:-:S04]  /*0890*/  LOP3.LUT P1, RZ, R9, 0x7fffffff, RZ, 0xc0, !PT ;  /* 0x7fffffff09ff7812 */ /* 0x000fc8000782c0ff */
[----:B------:R-:W-:-:S13]  /*08a0*/  PLOP3.LUT P0, PT, P0, P1, PT, 0x2f, 0xf2 ;  /* 0x0000000000f2781c */ /* 0x000fda0000702577 */
[----:B------:R-:W-:Y:S05]  /*08b0*/  @P0 BRA `(.L_x_9) ;  /* 0x0000000000f80947 */ /* 0x000fea0003800000 */
[----:B------:R-:W-:Y:S02]  /*08c0*/  ISETP.GE.AND P0, PT, R11, RZ, PT ;  /* 0x000000ff0b00720c */ /* 0x000fe40003f06270 */
[----:B------:R-:W-:-:S11]  /*08d0*/  ISETP.GE.AND P1, PT, R12, RZ, PT ;  /* 0x000000ff0c00720c */ /* 0x000fd60003f26270 */
[----:B------:R-:W-:Y:S02]  /*08e0*/  @P0 IMAD.MOV.U32 R10, RZ, RZ, RZ ;  /* 0x000000ffff0a0224 */ /* 0x000fe400078e00ff */
[----:B------:R-:W-:Y:S01]  /*08f0*/  @!P0 FFMA R8, R0, 1.84467440737095516160e+19, RZ ;  /* 0x5f80000000088823 */ /* 0x000fe200000000ff */
[----:B------:R-:W-:Y:S02]  /*0900*/  @!P0 IMAD.MOV.U32 R10, RZ, RZ, -0x40 ;  /* 0xffffffc0ff0a8424 */ /* 0x000fe400078e00ff */
[----:B------:R-:W-:Y:S02]  /*0910*/  @!P1 FFMA R9, R3, 1.84467440737095516160e+19, RZ ;  /* 0x5f80000003099823 */ /* 0x000fe400000000ff */
[----:B------:R-:W-:-:S07]  /*0920*/  @!P1 VIADD R10, R10, 0x40 ;  /* 0x000000400a0a9836 */ /* 0x000fce0000000000 */
.L_x_5:
[----:B------:R-:W-:Y:S01]  /*0930*/  LEA R0, R7, 0xc0800000, 0x17 ;  /* 0xc080000007007811 */ /* 0x000fe200078eb8ff */
[----:B------:R-:W-:-:S03]  /*0940*/  VIADD R5, R5, 0xffffff81 ;  /* 0xffffff8105057836 */ /* 0x000fc60000000000 */
[----:B------:R-:W-:Y:S01]  /*0950*/  IADD3 R9, PT, PT, -R0, R9, RZ ;  /* 0x0000000900097210 */ /* 0x000fe20007ffe1ff */
[C---:B------:R-:W-:Y:S01]  /*0960*/  IMAD R0, R5.reuse, -0x800000, R8 ;  /* 0xff80000005007824 */ /* 0x040fe200078e0208 */
[----:B------:R-:W-:Y:S02]  /*0970*/  IADD3 R5, PT, PT, R5, 0x7f, -R7 ;  /* 0x0000007f05057810 */ /* 0x000fe40007ffe807 */
[----:B------:R-:W0:Y:S01]  /*0980*/  MUFU.RCP R3, R9 ;  /* 0x0000000900037308 */ /* 0x000e220000001000 */
[----:B------:R-:W-:Y:S02]  /*0990*/  FADD.FTZ R11, -R9, -RZ ;  /* 0x800000ff090b7221 */ /* 0x000fe40000010100 */
[----:B------:R-:W-:Y:S02]  /*09a0*/  IMAD.IADD R5, R5, 0x1, R10 ;  /* 0x0000000105057824 */ /* 0x000fe400078e020a */
[----:B0-----:R-:W-:-:S04]  /*09b0*/  FFMA R12, R3, R11, 1 ;  /* 0x3f800000030c7423 */ /* 0x001fc8000000000b */
[----:B------:R-:W-:-:S04]  /*09c0*/  FFMA R12, R3, R12, R3 ;  /* 0x0000000c030c7223 */ /* 0x000fc80000000003 */
[----:B------:R-:W-:-:S04]  /*09d0*/  FFMA R3, R0, R12, RZ ;  /* 0x0000000c00037223 */ /* 0x000fc800000000ff */
[----:B------:R-:W-:-:S04]  /*09e0*/  FFMA R8, R11, R3, R0 ;  /* 0x000000030b087223 */ /* 0x000fc80000000000 */
[----:B------:R-:W-:-:S04]  /*09f0*/  FFMA R13, R12, R8, R3 ;  /* 0x000000080c0d7223 */ /* 0x000fc80000000003 */
[----:B------:R-:W-:-:S04]  /*0a00*/  FFMA R8, R11, R13, R0 ;  /* 0x0000000d0b087223 */ /* 0x000fc80000000000 */
[----:B------:R-:W-:-:S05]  /*0a10*/  FFMA R0, R12, R8, R13 ;  /* 0x000000080c007223 */ /* 0x000fca000000000d */
[----:B------:R-:W-:-:S04]  /*0a20*/  SHF.R.U32.HI R3, RZ, 0x17, R0 ;  /* 0x00000017ff037819 */ /* 0x000fc80000011600 */
[----:B------:R-:W-:-:S05]  /*0a30*/  LOP3.LUT R3, R3, 0xff, RZ, 0xc0, !PT ;  /* 0x000000ff03037812 */ /* 0x000fca00078ec0ff */
[----:B------:R-:W-:-:S04]  /*0a40*/  IMAD.IADD R7, R3, 0x1, R5 ;  /* 0x0000000103077824 */ /* 0x000fc800078e0205 */
[----:B------:R-:W-:-:S05]  /*0a50*/  VIADD R3, R7, 0xffffffff ;  /* 0xffffffff07037836 */ /* 0x000fca0000000000 */
[----:B------:R-:W-:-:S13]  /*0a60*/  ISETP.GE.U32.AND P0, PT, R3, 0xfe, PT ;  /* 0x000000fe0300780c */ /* 0x000fda0003f06070 */
[----:B------:R-:W-:Y:S05]  /*0a70*/  @!P0 BRA `(.L_x_10) ;  /* 0x0000000000808947 */ /* 0x000fea0003800000 */
[----:B------:R-:W-:-:S13]  /*0a80*/  ISETP.GT.AND P0, PT, R7, 0xfe, PT ;  /* 0x000000fe0700780c */ /* 0x000fda0003f04270 */
[----:B------:R-:W-:Y:S05]  /*0a90*/  @P0 BRA `(.L_x_11) ;  /* 0x00000000006c0947 */ /* 0x000fea0003800000 */
[----:B------:R-:W-:-:S13]  /*0aa0*/  ISETP.GE.AND P0, PT, R7, 0x1, PT ;  /* 0x000000010700780c */ /* 0x000fda0003f06270 */
[----:B------:R-:W-:Y:S05]  /*0ab0*/  @P0 BRA `(.L_x_12) ;  /* 0x0000000000980947 */ /* 0x000fea0003800000 */
[----:B------:R-:W-:Y:S02]  /*0ac0*/  ISETP.GE.AND P0, PT, R7, -0x18, PT ;  /* 0xffffffe80700780c */ /* 0x000fe40003f06270 */
[----:B------:R-:W-:-:S11]  /*0ad0*/  LOP3.LUT R0, R0, 0x80000000, RZ, 0xc0, !PT ;  /* 0x8000000000007812 */ /* 0x000fd600078ec0ff */
[----:B------:R-:W-:Y:S05]  /*0ae0*/  @!P0 BRA `(.L_x_12) ;  /* 0x00000000008c8947 */ /* 0x000fea0003800000 */
[CCC-:B------:R-:W-:Y:S01]  /*0af0*/  FFMA.RZ R3, R12.reuse, R8.reuse, R13.reuse ;  /* 0x000000080c037223 */ /* 0x1c0fe2000000c00d */
[C---:B------:R-:W-:Y:S01]  /*0b00*/  VIADD R10, R7.reuse, 0x20 ;  /* 0x00000020070a7836 */ /* 0x040fe20000000000 */
[C---:B------:R-:W-:Y:S02]  /*0b10*/  ISETP.NE.AND P2, PT, R7.reuse, RZ, PT ;  /* 0x000000ff0700720c */ /* 0x040fe40003f45270 */
[----:B------:R-:W-:Y:S02]  /*0b20*/  ISETP.NE.AND P1, PT, R7, RZ, PT ;  /* 0x000000ff0700720c */ /* 0x000fe40003f25270 */
[----:B------:R-:W-:Y:S01]  /*0b30*/  LOP3.LUT R5, R3, 0x7fffff, RZ, 0xc0, !PT ;  /* 0x007fffff03057812 */ /* 0x000fe200078ec0ff */
[CCC-:B------:R-:W-:Y:S01]  /*0b40*/  FFMA.RP R3, R12.reuse, R8.reuse, R13.reuse ;  /* 0x000000080c037223 */ /* 0x1c0fe2000000800d */
[----:B------:R-:W-:Y:S01]  /*0b50*/  FFMA.RM R8, R12, R8, R13 ;  /* 0x000000080c087223 */ /* 0x000fe2000000400d */
[----:B------:R-:W-:Y:S02]  /*0b60*/  IADD3 R7, PT, PT, -R7, RZ, RZ ;  /* 0x000000ff07077210 */ /* 0x000fe40007ffe1ff */
[----:B------:R-:W-:-:S02]  /*0b70*/  LOP3.LUT R5, R5, 0x800000, RZ, 0xfc, !PT ;  /* 0x0080000005057812 */ /* 0x000fc400078efcff */
[----:B------:R-:W-:Y:S02]  /*0b80*/  FSETP.NEU.FTZ.AND P0, PT, R3, R8, PT ;  /* 0x000000080300720b */ /* 0x000fe40003f1d000 */
[----:B------:R-:W-:Y:S02]  /*0b90*/  SHF.L.U32 R10, R5, R10, RZ ;  /* 0x0000000a050a7219 */ /* 0x000fe400000006ff */
[----:B------:R-:W-:Y:S02]  /*0ba0*/  SEL R8, R7, RZ, P2 ;  /* 0x000000ff07087207 */ /* 0x000fe40001000000 */
[----:B------:R-:W-:Y:S02]  /*0bb0*/  ISETP.NE.AND P1, PT, R10, RZ, P1 ;  /* 0x000000ff0a00720c */ /* 0x000fe40000f25270 */
[----:B------:R-:W-:Y:S02]  /*0bc0*/  SHF.R.U32.HI R8, RZ, R8, R5 ;  /* 0x00000008ff087219 */ /* 0x000fe40000011605 */
[----:B------:R-:W-:-:S02]  /*0bd0*/  PLOP3.LUT P0, PT, P0, P1, PT, 0xf8, 0x8f ;  /* 0x00000000008f781c */ /* 0x000fc40000703f70 */
[----:B------:R-:W-:Y:S02]  /*0be0*/  SHF.R.U32.HI R10, RZ, 0x1, R8 ;  /* 0x00000001ff0a7819 */ /* 0x000fe40000011608 */
[----:B------:R-:W-:-:S04]  /*0bf0*/  SEL R3, RZ, 0x1, !P0 ;  /* 0x00000001ff037807 */ /* 0x000fc80004000000 */
[----:B------:R-:W-:-:S04]  /*0c00*/  LOP3.LUT R3, R3, 0x1, R10, 0xf8, !PT ;  /* 0x0000000103037812 */ /* 0x000fc800078ef80a */
[----:B------:R-:W-:-:S05]  /*0c10*/  LOP3.LUT R3, R3, R8, RZ, 0xc0, !PT ;  /* 0x0000000803037212 */ /* 0x000fca00078ec0ff */
[----:B------:R-:W-:-:S05]  /*0c20*/  IMAD.IADD R3, R10, 0x1, R3 ;  /* 0x000000010a037824 */ /* 0x000fca00078e0203 */
[----:B------:R-:W-:Y:S01]  /*0c30*/  LOP3.LUT R0, R3, R0, RZ, 0xfc, !PT ;  /* 0x0000000003007212 */ /* 0x000fe200078efcff */
[----:B------:R-:W-:Y:S06]  /*0c40*/  BRA `(.L_x_12) ;  /* 0x0000000000347947 */ /* 0x000fec0003800000 */
.L_x_11:
[----:B------:R-:W-:-:S04]  /*0c50*/  LOP3.LUT R0, R0, 0x80000000, RZ, 0xc0, !PT ;  /* 0x8000000000007812 */ /* 0x000fc800078ec0ff */
[----:B------:R-:W-:Y:S01]  /*0c60*/  LOP3.LUT R0, R0, 0x7f800000, RZ, 0xfc, !PT ;  /* 0x7f80000000007812 */ /* 0x000fe200078efcff */
[----:B------:R-:W-:Y:S06]  /*0c70*/  BRA `(.L_x_12) ;  /* 0x0000000000287947 */ /* 0x000fec0003800000 */
.L_x_10:
[----:B------:R-:W-:Y:S01]  /*0c80*/  IMAD R0, R5, 0x800000, R0 ;  /* 0x0080000005007824 */ /* 0x000fe200078e0200 */
[----:B------:R-:W-:Y:S06]  /*0c90*/  BRA `(.L_x_12) ;  /* 0x0000000000207947 */ /* 0x000fec0003800000 */
.L_x_9:
[----:B------:R-:W-:-:S04]  /*0ca0*/  LOP3.LUT R0, R9, 0x80000000, R8, 0x48, !PT ;  /* 0x8000000009007812 */ /* 0x000fc800078e4808 */
[----:B------:R-:W-:Y:S01]  /*0cb0*/  LOP3.LUT R0, R0, 0x7f800000, RZ, 0xfc, !PT ;  /* 0x7f80000000007812 */ /* 0x000fe200078efcff */
[----:B------:R-:W-:Y:S06]  /*0cc0*/  BRA `(.L_x_12) ;  /* 0x0000000000147947 */ /* 0x000fec0003800000 */
.L_x_8:
[----:B------:R-:W-:Y:S01]  /*0cd0*/  LOP3.LUT R0, R9, 0x80000000, R8, 0x48, !PT ;  /* 0x8000000009007812 */ /* 0x000fe200078e4808 */
[----:B------:R-:W-:Y:S06]  /*0ce0*/  BRA `(.L_x_12) ;  /* 0x00000000000c7947 */ /* 0x000fec0003800000 */
.L_x_7:
[----:B------:R-:W0:Y:S01]  /*0cf0*/  MUFU.RSQ R0, -QNAN ;  /* 0xffc0000000007908 */ /* 0x000e220000001400 */
[----:B------:R-:W-:Y:S05]  /*0d00*/  BRA `(.L_x_12) ;  /* 0x0000000000047947 */ /* 0x000fea0003800000 */
.L_x_6:
[----:B------:R-:W-:-:S07]  /*0d10*/  FADD.FTZ R0, R0, R3 ;  /* 0x0000000300007221 */ /* 0x000fce0000010000 */
.L_x_12:
[----:B------:R-:W-:-:S04]  /*0d20*/  IMAD.MOV.U32 R7, RZ, RZ, 0x0 ;  /* 0x00000000ff077424 */ /* 0x000fc800078e00ff */
[----:B0-----:R-:W-:Y:S05]  /*0d30*/  RET.REL.NODEC R6 `(_Z2cgPfPiS_S_i) ;  /* 0xfffffff006b07950 */ /* 0x001fea0003c3ffff */
.L_x_13:
[----:B------:R-:W-:-:S00]  /*0d40*/  BRA `(.L_x_13) ;  /* 0xfffffffc00fc7947 */ /* 0x000fc0000383ffff */
[----:B------:R-:W-:-:S00]  /*0d50*/  NOP ;  /* 0x0000000000007918 */ /* 0x000fc00000000000 */
        /* <DEDUP_REMOVED lines=10> */
.L_x_14:


//--------------------- .nv.shared._Z2cgPfPiS_S_i --------------------------
	.section	.nv.shared._Z2cgPfPiS_S_i,"aw",@nobits
	.sectionflags	@""
	.align	4
.nv.shared._Z2cgPfPiS_S_i:
	.zero		13024


//--------------------- .nv.shared.reserved.0     --------------------------
	.section	.nv.shared.reserved.0,"aw",@nobits
	.weak		__nv_reservedSMEM_offset_0_alias
	.size		__nv_reservedSMEM_offset_0_alias, 0, 64
	.other		__nv_reservedSMEM_offset_0_alias,@"STO_CUDA_RESERVED_SHARED STV_DEFAULT"
__nv_reservedSMEM_offset_0_alias:
	.zero		0
	.zero		64


//--------------------- .nv.constant0._Z2cgPfPiS_S_i --------------------------
	.section	.nv.constant0._Z2cgPfPiS_S_i,"a",@progbits
	.sectionflags	@""
	.align	4
.nv.constant0._Z2cgPfPiS_S_i:
	.zero		932


//--------------------- SYMBOLS --------------------------

	.type		.nv.reservedSmem.offset0,@object
	.size		.nv.reservedSmem.offset0,0x4
	.type		.nv.reservedSmem.cap,@object
	.size		.nv.reservedSmem.cap,0x4
